//
// Generated by NVIDIA NVVM Compiler
//
// Compiler Build ID: CL-36424714
// Cuda compilation tools, release 13.0, V13.0.88
// Based on NVVM 20.0.0
//

.version 9.0
.target sm_100
.address_size 64

	// .globl	_Z10stencil_1dPiS_i

.visible .entry _Z10stencil_1dPiS_i(
	.param .u64 .ptr .align 1 _Z10stencil_1dPiS_i_param_0,
	.param .u64 .ptr .align 1 _Z10stencil_1dPiS_i_param_1,
	.param .u32 _Z10stencil_1dPiS_i_param_2
)
{
	.reg .pred 	%p<2>;
	.reg .b32 	%r<19>;
	.reg .b64 	%rd<8>;

	ld.param.u64 	%rd1, [_Z10stencil_1dPiS_i_param_0];
	ld.param.u64 	%rd2, [_Z10stencil_1dPiS_i_param_1];
	ld.param.u32 	%r2, [_Z10stencil_1dPiS_i_param_2];
	mov.u32 	%r3, %ctaid.x;
	mov.u32 	%r4, %ntid.x;
	mov.u32 	%r5, %tid.x;
	mad.lo.s32 	%r1, %r3, %r4, %r5;
	setp.ge.s32 	%p1, %r1, %r2;
	@%p1 bra 	$L__BB0_2;
	cvta.to.global.u64 	%rd3, %rd2;
	cvta.to.global.u64 	%rd4, %rd1;
	mul.wide.s32 	%rd5, %r1, 4;
	add.s64 	%rd6, %rd4, %rd5;
	ld.global.u32 	%r6, [%rd6];
	ld.global.u32 	%r7, [%rd6+4];
	add.s32 	%r8, %r7, %r6;
	ld.global.u32 	%r9, [%rd6+8];
	add.s32 	%r10, %r9, %r8;
	ld.global.u32 	%r11, [%rd6+12];
	add.s32 	%r12, %r11, %r10;
	ld.global.u32 	%r13, [%rd6+16];
	add.s32 	%r14, %r13, %r12;
	ld.global.u32 	%r15, [%rd6+20];
	add.s32 	%r16, %r15, %r14;
	ld.global.u32 	%r17, [%rd6+24];
	add.s32 	%r18, %r17, %r16;
	add.s64 	%rd7, %rd3, %rd5;
	st.global.u32 	[%rd7], %r18;
$L__BB0_2:
	ret;

}


// ===== COMPILED SASS (sm_100) =====

	.target	sm_100

	.elftype	@"ET_EXEC"


//--------------------- .note.nv.tkinfo           --------------------------
	.section	.note.nv.tkinfo,"",@"SHT_NOTE"
	.sectionflags	@"SHF_NOTE_NV_TKINFO"
	.tkinfo
        /*0018*/ 	.word	0x00000002
        /*0030*/ 	.string	""
        /*0030*/ 	.string	"ptxas"
        /*0030*/ 	.string	"Cuda compilation tools, release 13.0, V13.0.88"
        /*0030*/ 	.string	"Build cuda_13.0.r13.0/compiler.36424714_0"
        /*0030*/ 	.string	"-arch sm_100 -m 64 "



//--------------------- .note.nv.cuinfo           --------------------------
	.section	.note.nv.cuinfo,"",@"SHT_NOTE"
	.sectionflags	@"SHF_NOTE_NV_CUINFO"
        /*0018*/ 	.short	0x0002
        /*001a*/ 	.short	0x0064
        /*001c*/ 	.short	0x0082
	.zero		2


//--------------------- .nv.info                  --------------------------
	.section	.nv.info,"",@"SHT_CUDA_INFO"
	.align	4


	//----- nvinfo : EIATTR_REGCOUNT
	.align		4
        /*0000*/ 	.byte	0x04, 0x2f
        /*0002*/ 	.short	(.L_1 - .L_0)
	.align		4
.L_0:
        /*0004*/ 	.word	index@(_Z10stencil_1dPiS_i)
        /*0008*/ 	.word	0x00000010


	//----- nvinfo : EIATTR_FRAME_SIZE
	.align		4
.L_1:
        /*000c*/ 	.byte	0x04, 0x11
        /*000e*/ 	.short	(.L_3 - .L_2)
	.align		4
.L_2:
        /*0010*/ 	.word	index@(_Z10stencil_1dPiS_i)
        /*0014*/ 	.word	0x00000000


	//----- nvinfo : EIATTR_MIN_STACK_SIZE
	.align		4
.L_3:
        /*0018*/ 	.byte	0x04, 0x12
        /*001a*/ 	.short	(.L_5 - .L_4)
	.align		4
.L_4:
        /*001c*/ 	.word	index@(_Z10stencil_1dPiS_i)
        /*0020*/ 	.word	0x00000000
.L_5:


//--------------------- .nv.compat                --------------------------
	.section	.nv.compat,"",@"SHT_CUDA_COMPAT_INFO"
	.align	4
        /*0000*/ 	.byte	0x02, 0x09, 0x00, 0x00, 0x02, 0x02, 0x01, 0x00, 0x02, 0x05, 0x05, 0x00, 0x03, 0x07, 0x01, 0x01
        /*0010*/ 	.byte	0x02, 0x03, 0x00, 0x00, 0x02, 0x06, 0x01, 0x00, 0x04, 0x0b, 0x08, 0x00, 0x09, 0x00, 0x00, 0x00
        /*0020*/ 	.byte	0x00, 0x00, 0x00, 0x00


//--------------------- .nv.info._Z10stencil_1dPiS_i --------------------------
	.section	.nv.info._Z10stencil_1dPiS_i,"",@"SHT_CUDA_INFO"
	.sectionflags	@""
	.align	4


	//----- nvinfo : EIATTR_CUDA_API_VERSION
	.align		4
        /*0000*/ 	.byte	0x04, 0x37
        /*0002*/ 	.short	(.L_7 - .L_6)
.L_6:
        /*0004*/ 	.word	0x00000082


	//----- nvinfo : EIATTR_KPARAM_INFO
	.align		4
.L_7:
        /*0008*/ 	.byte	0x04, 0x17
        /*000a*/ 	.short	(.L_9 - .L_8)
.L_8:
        /*000c*/ 	.word	0x00000000
        /*0010*/ 	.short	0x0002
        /*0012*/ 	.short	0x0010
        /*0014*/ 	.byte	0x00, 0xf0, 0x11, 0x00


	//----- nvinfo : EIATTR_KPARAM_INFO
	.align		4
.L_9:
        /*0018*/ 	.byte	0x04, 0x17
        /*001a*/ 	.short	(.L_11 - .L_10)
.L_10:
        /*001c*/ 	.word	0x00000000
        /*0020*/ 	.short	0x0001
        /*0022*/ 	.short	0x0008
        /*0024*/ 	.byte	0x00, 0xf5, 0x21, 0x00


	//----- nvinfo : EIATTR_KPARAM_INFO
	.align		4
.L_11:
        /*0028*/ 	.byte	0x04, 0x17
        /*002a*/ 	.short	(.L_13 - .L_12)
.L_12:
        /*002c*/ 	.word	0x00000000
        /*0030*/ 	.short	0x0000
        /*0032*/ 	.short	0x0000
        /*0034*/ 	.byte	0x00, 0xf5, 0x21, 0x00


	//----- nvinfo : EIATTR_SPARSE_MMA_MASK
	.align		4
.L_13:
        /*0038*/ 	.byte	0x03, 0x50
        /*003a*/ 	.short	0x0000


	//----- nvinfo : EIATTR_MAXREG_COUNT
	.align		4
        /*003c*/ 	.byte	0x03, 0x1b
        /*003e*/ 	.short	0x00ff


	//----- nvinfo : EIATTR_MERCURY_ISA_VERSION
	.align		4
        /*0040*/ 	.byte	0x03, 0x5f
        /*0042*/ 	.short	0x0101


	//----- nvinfo : EIATTR_VRC_CTA_INIT_COUNT
	.align		4
        /*0044*/ 	.byte	0x02, 0x4a
	.zero		1
	.zero		1


	//----- nvinfo : EIATTR_EXIT_INSTR_OFFSETS
	.align		4
        /*0048*/ 	.byte	0x04, 0x1c
        /*004a*/ 	.short	(.L_15 - .L_14)


	//   ....[0]....
.L_14:
        /*004c*/ 	.word	0x00000070


	//   ....[1]....
        /*0050*/ 	.word	0x00000180


	//----- nvinfo : EIATTR_CBANK_PARAM_SIZE
	.align		4
.L_15:
        /*0054*/ 	.byte	0x03, 0x19
        /*0056*/ 	.short	0x0014


	//----- nvinfo : EIATTR_PARAM_CBANK
	.align		4
        /*0058*/ 	.byte	0x04, 0x0a
        /*005a*/ 	.short	(.L_17 - .L_16)
	.align		4
.L_16:
        /*005c*/ 	.word	index@(.nv.constant0._Z10stencil_1dPiS_i)
        /*0060*/ 	.short	0x0380
        /*0062*/ 	.short	0x0014


	//----- nvinfo : EIATTR_SW_WAR
	.align		4
.L_17:
        /*0064*/ 	.byte	0x04, 0x36
        /*0066*/ 	.short	(.L_19 - .L_18)
.L_18:
        /*0068*/ 	.word	0x00000008
.L_19:


//--------------------- .nv.callgraph             --------------------------
	.section	.nv.callgraph,"",@"SHT_CUDA_CALLGRAPH"
	.align	4
	.sectionentsize	8
	.align		4
        /*0000*/ 	.word	0x00000000
	.align		4
        /*0004*/ 	.word	0xffffffff
	.align		4
        /*0008*/ 	.word	0x00000000
	.align		4
        /*000c*/ 	.word	0xfffffffe
	.align		4
        /*0010*/ 	.word	0x00000000
	.align		4
        /*0014*/ 	.word	0xfffffffd
	.align		4
        /*0018*/ 	.word	0x00000000
	.align		4
        /*001c*/ 	.word	0xfffffffc


//--------------------- .text._Z10stencil_1dPiS_i --------------------------
	.section	.text._Z10stencil_1dPiS_i,"ax",@progbits
	.align	128
        .global         _Z10stencil_1dPiS_i
        .type           _Z10stencil_1dPiS_i,@function
        .size           _Z10stencil_1dPiS_i,(.L_x_1 - _Z10stencil_1dPiS_i)
        .other          _Z10stencil_1dPiS_i,@"STO_CUDA_ENTRY STV_DEFAULT"
_Z10stencil_1dPiS_i:
.text._Z10stencil_1dPiS_i:
[----:B------:R-:W-:Y:S01]  /*0000*/  LDC R1, c[0x0][0x37c] ;  /* 0x0000df00ff017b82 */ /* 0x000fe20000000800 */
[----:B------:R-:W0:Y:S07]  /*0010*/  S2R R0, SR_TID.X ;  /* 0x0000000000007919 */ /* 0x000e2e0000002100 */
[----:B------:R-:W0:Y:S01]  /*0020*/  S2UR UR4, SR_CTAID.X ;  /* 0x00000000000479c3 */ /* 0x000e220000002500 */
[----:B------:R-:W1:Y:S07]  /*0030*/  LDCU UR5, c[0x0][0x390] ;  /* 0x00007200ff0577ac */ /* 0x000e6e0008000800 */
[----:B------:R-:W0:Y:S02]  /*0040*/  LDC R7, c[0x0][0x360] ;  /* 0x0000d800ff077b82 */ /* 0x000e240000000800 */
[----:B0-----:R-:W-:-:S05]  /*0050*/  IMAD R7, R7, UR4, R0 ;  /* 0x0000000407077c24 */ /* 0x001fca000f8e0200 */
[----:B-1----:R-:W-:-:S13]  /*0060*/  ISETP.GE.AND P0, PT, R7, UR5, PT ;  /* 0x0000000507007c0c */ /* 0x002fda000bf06270 */
[----:B------:R-:W-:Y:S05]  /*0070*/  @P0 EXIT ;  /* 0x000000000000094d */ /* 0x000fea0003800000 */
[----:B------:R-:W0:Y:S01]  /*0080*/  LDC.64 R2, c[0x0][0x380] ;  /* 0x0000e000ff027b82 */ /* 0x000e220000000a00 */
[----:B------:R-:W1:Y:S07]  /*0090*/  LDCU.64 UR4, c[0x0][0x358] ;  /* 0x00006b00ff0477ac */ /* 0x000e6e0008000a00 */
[----:B------:R-:W2:Y:S01]  /*00a0*/  LDC.64 R4, c[0x0][0x388] ;  /* 0x0000e200ff047b82 */ /* 0x000ea20000000a00 */
[----:B0-----:R-:W-:-:S05]  /*00b0*/  IMAD.WIDE R2, R7, 0x4, R2 ;  /* 0x0000000407027825 */ /* 0x001fca00078e0202 */
[----:B-1----:R-:W3:Y:S04]  /*00c0*/  LDG.E R0, desc[UR4][R2.64] ;  /* 0x0000000402007981 */ /* 0x002ee8000c1e1900 */
[----:B------:R-:W3:Y:S04]  /*00d0*/  LDG.E R9, desc[UR4][R2.64+0x4] ;  /* 0x0000040402097981 */ /* 0x000ee8000c1e1900 */
[----:B------:R-:W3:Y:S04]  /*00e0*/  LDG.E R6, desc[UR4][R2.64+0x8] ;  /* 0x0000080402067981 */ /* 0x000ee8000c1e1900 */
[----:B------:R-:W4:Y:S04]  /*00f0*/  LDG.E R11, desc[UR4][R2.64+0xc] ;  /* 0x00000c04020b7981 */ /* 0x000f28000c1e1900 */
[----:B------:R-:W4:Y:S04]  /*0100*/  LDG.E R8, desc[UR4][R2.64+0x10] ;  /* 0x0000100402087981 */ /* 0x000f28000c1e1900 */
[----:B------:R-:W5:Y:S04]  /*0110*/  LDG.E R13, desc[UR4][R2.64+0x14] ;  /* 0x00001404020d7981 */ /* 0x000f68000c1e1900 */
[----:B------:R-:W5:Y:S01]  /*0120*/  LDG.E R10, desc[UR4][R2.64+0x18] ;  /* 0x00001804020a7981 */ /* 0x000f62000c1e1900 */
[----:B--2---:R-:W-:Y:S01]  /*0130*/  IMAD.WIDE R4, R7, 0x4, R4 ;  /* 0x0000000407047825 */ /* 0x004fe200078e0204 */
[----:B---3--:R-:W-:-:S04]  /*0140*/  IADD3 R0, PT, PT, R6, R9, R0 ;  /* 0x0000000906007210 */ /* 0x008fc80007ffe000 */
[----:B----4-:R-:W-:-:S04]  /*0150*/  IADD3 R0, PT, PT, R8, R11, R0 ;  /* 0x0000000b08007210 */ /* 0x010fc80007ffe000 */
[----:B-----5:R-:W-:-:S05]  /*0160*/  IADD3 R13, PT, PT, R10, R13, R0 ;  /* 0x0000000d0a0d7210 */ /* 0x020fca0007ffe000 */
[----:B------:R-:W-:Y:S01]  /*0170*/  STG.E desc[UR4][R4.64], R13 ;  /* 0x0000000d04007986 */ /* 0x000fe2000c101904 */
[----:B------:R-:W-:Y:S05]  /*0180*/  EXIT ;  /* 0x000000000000794d */ /* 0x000fea0003800000 */
.L_x_0:
[----:B------:R-:W-:-:S00]  /*0190*/  BRA `(.L_x_0) ;  /* 0xfffffffc00fc7947 */ /* 0x000fc0000383ffff */
[----:B------:R-:W-:-:S00]  /*01a0*/  NOP ;  /* 0x0000000000007918 */ /* 0x000fc00000000000 */
        /* <DEDUP_REMOVED lines=13> */
.L_x_1:


//--------------------- .nv.shared.reserved.0     --------------------------
	.section	.nv.shared.reserved.0,"aw",@nobits
	.weak		__nv_reservedSMEM_offset_0_alias
	.size		__nv_reservedSMEM_offset_0_alias, 0, 64
	.other		__nv_reservedSMEM_offset_0_alias,@"STO_CUDA_RESERVED_SHARED STV_DEFAULT"
__nv_reservedSMEM_offset_0_alias:
	.zero		0
	.zero		64


//--------------------- .nv.constant0._Z10stencil_1dPiS_i --------------------------
	.section	.nv.constant0._Z10stencil_1dPiS_i,"a",@progbits
	.sectionflags	@""
	.align	4
.nv.constant0._Z10stencil_1dPiS_i:
	.zero		916


//--------------------- SYMBOLS --------------------------

	.type		.nv.reservedSmem.offset0,@object
	.size		.nv.reservedSmem.offset0,0x4
